	.headerflags	@"EF_CUDA_TEXMODE_UNIFIED EF_CUDA_64BIT_ADDRESS EF_CUDA_ACCELERATORS EF_CUDA_SM90 EF_CUDA_VIRTUAL_SM(EF_CUDA_SM90)"
	.elftype	@"ET_EXEC"


//--------------------- .nv.info                  --------------------------
	.section	.nv.info,"",@"SHT_CUDA_INFO"
	.align	4


	//----- nvinfo : EIATTR_REGCOUNT
	.align		4
        /*0000*/ 	.byte	0x04, 0x2f
        /*0002*/ 	.short	(.L_1 - .L_0)
	.align		4
.L_0:
        /*0004*/ 	.word	index@(triton_poi_fused__softmax_mul_1)
        /*0008*/ 	.word	0x00000010


	//----- nvinfo : EIATTR_MIN_STACK_SIZE
	.align		4
.L_1:
        /*000c*/ 	.byte	0x04, 0x12
        /*000e*/ 	.short	(.L_3 - .L_2)
	.align		4
.L_2:
        /*0010*/ 	.word	index@(triton_poi_fused__softmax_mul_1)
        /*0014*/ 	.word	0x00000000


	//----- nvinfo : EIATTR_FRAME_SIZE
	.align		4
.L_3:
        /*0018*/ 	.byte	0x04, 0x11
        /*001a*/ 	.short	(.L_5 - .L_4)
	.align		4
.L_4:
        /*001c*/ 	.word	index@(triton_poi_fused__softmax_mul_1)
        /*0020*/ 	.word	0x00000000


	//----- nvinfo : EIATTR_MIN_STACK_SIZE
	.align		4
.L_5:
        /*0024*/ 	.byte	0x04, 0x12
        /*0026*/ 	.short	(.L_7 - .L_6)
	.align		4
.L_6:
        /*0028*/ 	.word	index@(triton_poi_fused__softmax_mul_1)
        /*002c*/ 	.word	0x00000000
.L_7:


//--------------------- .nv.info.triton_poi_fused__softmax_mul_1 --------------------------
	.section	.nv.info.triton_poi_fused__softmax_mul_1,"",@"SHT_CUDA_INFO"
	.sectionflags	@""
	.align	4


	//----- nvinfo : EIATTR_CUDA_API_VERSION
	.align		4
        /*0000*/ 	.byte	0x04, 0x37
        /*0002*/ 	.short	(.L_9 - .L_8)
.L_8:
        /*0004*/ 	.word	0x0000007c


	//----- nvinfo : EIATTR_KPARAM_INFO
	.align		4
.L_9:
        /*0008*/ 	.byte	0x04, 0x17
        /*000a*/ 	.short	(.L_11 - .L_10)
.L_10:
        /*000c*/ 	.word	0x00000000
        /*0010*/ 	.short	0x0004
        /*0012*/ 	.short	0x0020
        /*0014*/ 	.byte	0x00, 0xf0, 0x11, 0x00


	//----- nvinfo : EIATTR_KPARAM_INFO
	.align		4
.L_11:
        /*0018*/ 	.byte	0x04, 0x17
        /*001a*/ 	.short	(.L_13 - .L_12)
.L_12:
        /*001c*/ 	.word	0x00000000
        /*0020*/ 	.short	0x0003
        /*0022*/ 	.short	0x0018
        /*0024*/ 	.byte	0x00, 0xf4, 0x21, 0x00


	//----- nvinfo : EIATTR_KPARAM_INFO
	.align		4
.L_13:
        /*0028*/ 	.byte	0x04, 0x17
        /*002a*/ 	.short	(.L_15 - .L_14)
.L_14:
        /*002c*/ 	.word	0x00000000
        /*0030*/ 	.short	0x0002
        /*0032*/ 	.short	0x0010
        /*0034*/ 	.byte	0x00, 0xf4, 0x21, 0x00


	//----- nvinfo : EIATTR_KPARAM_INFO
	.align		4
.L_15:
        /*0038*/ 	.byte	0x04, 0x17
        /*003a*/ 	.short	(.L_17 - .L_16)
.L_16:
        /*003c*/ 	.word	0x00000000
        /*0040*/ 	.short	0x0001
        /*0042*/ 	.short	0x0008
        /*0044*/ 	.byte	0x00, 0xf4, 0x21, 0x00


	//----- nvinfo : EIATTR_KPARAM_INFO
	.align		4
.L_17:
        /*0048*/ 	.byte	0x04, 0x17
        /*004a*/ 	.short	(.L_19 - .L_18)
.L_18:
        /*004c*/ 	.word	0x00000000
        /*0050*/ 	.short	0x0000
        /*0052*/ 	.short	0x0000
        /*0054*/ 	.byte	0x00, 0xf4, 0x21, 0x00


	//----- nvinfo : EIATTR_SPARSE_MMA_MASK
	.align		4
.L_19:
        /*0058*/ 	.byte	0x03, 0x50
        /*005a*/ 	.short	0x0000


	//----- nvinfo : EIATTR_MAXREG_COUNT
	.align		4
        /*005c*/ 	.byte	0x03, 0x1b
        /*005e*/ 	.short	0x00ff


	//----- nvinfo : EIATTR_EXIT_INSTR_OFFSETS
	.align		4
        /*0060*/ 	.byte	0x04, 0x1c
        /*0062*/ 	.short	(.L_21 - .L_20)


	//   ....[0]....
.L_20:
        /*0064*/ 	.word	0x000002a0


	//   ....[1]....
        /*0068*/ 	.word	0x000002c0


	//----- nvinfo : EIATTR_REQNTID
	.align		4
.L_21:
        /*006c*/ 	.byte	0x04, 0x10
        /*006e*/ 	.short	(.L_23 - .L_22)
.L_22:
        /*0070*/ 	.word	0x00000080
        /*0074*/ 	.word	0x00000001
        /*0078*/ 	.word	0x00000001


	//----- nvinfo : EIATTR_CBANK_PARAM_SIZE
	.align		4
.L_23:
        /*007c*/ 	.byte	0x03, 0x19
        /*007e*/ 	.short	0x0024


	//----- nvinfo : EIATTR_PARAM_CBANK
	.align		4
        /*0080*/ 	.byte	0x04, 0x0a
        /*0082*/ 	.short	(.L_25 - .L_24)
	.align		4
.L_24:
        /*0084*/ 	.word	index@(.nv.constant0.triton_poi_fused__softmax_mul_1)
        /*0088*/ 	.short	0x0210
        /*008a*/ 	.short	0x0024


	//----- nvinfo : EIATTR_SW_WAR
	.align		4
.L_25:
        /*008c*/ 	.byte	0x04, 0x36
        /*008e*/ 	.short	(.L_27 - .L_26)
.L_26:
        /*0090*/ 	.word	0x00000008
.L_27:


//--------------------- .nv.callgraph             --------------------------
	.section	.nv.callgraph,"",@"SHT_CUDA_CALLGRAPH"
	.align	4
	.sectionentsize	8
	.align		4
        /*0000*/ 	.word	0x00000000
	.align		4
        /*0004*/ 	.word	0xffffffff
	.align		4
        /*0008*/ 	.word	0x00000000
	.align		4
        /*000c*/ 	.word	0xfffffffe
	.align		4
        /*0010*/ 	.word	0x00000000
	.align		4
        /*0014*/ 	.word	0xfffffffd
	.align		4
        /*0018*/ 	.word	0x00000000
	.align		4
        /*001c*/ 	.word	0xfffffffc


//--------------------- .text.triton_poi_fused__softmax_mul_1 --------------------------
	.section	.text.triton_poi_fused__softmax_mul_1,"ax",@progbits
	.align	128
        .global         triton_poi_fused__softmax_mul_1
        .type           triton_poi_fused__softmax_mul_1,@function
        .size           triton_poi_fused__softmax_mul_1,(.L_x_1 - triton_poi_fused__softmax_mul_1)
        .other          triton_poi_fused__softmax_mul_1,@"STO_CUDA_ENTRY STV_DEFAULT"
triton_poi_fused__softmax_mul_1:
.text.triton_poi_fused__softmax_mul_1:
[----:B------:R-:W0:Y:S02]  /*0000*/  LDC R1, c[0x0][0x28] ;  /* 0x00000a00ff017b82 */ /* 0x000e240000000800 */
[----:B------:R-:W1:Y:S01]  /*0010*/  S2R R0, SR_TID.X ;  /* 0x0000000000007919 */ /* 0x000e620000002100 */
[----:B------:R-:W2:Y:S01]  /*0020*/  LDC.64 R6, c[0x0][0x220] ;  /* 0x00008800ff067b82 */ /* 0x000ea20000000a00 */
[----:B------:R-:W-:Y:S01]  /*0030*/  HFMA2.MMA R10, -RZ, RZ, 0, 0 ;  /* 0x00000000ff0a7435 */ /* 0x000fe200000001ff */
[----:B------:R-:W-:Y:S01]  /*0040*/  ULDC.64 UR4, c[0x0][0x208] ;  /* 0x0000820000047ab9 */ /* 0x000fe20000000a00 */
[----:B------:R-:W3:Y:S05]  /*0050*/  S2R R11, SR_CTAID.X ;  /* 0x00000000000b7919 */ /* 0x000eea0000002500 */
[----:B------:R-:W4:Y:S08]  /*0060*/  LDC.64 R4, c[0x0][0x218] ;  /* 0x00008600ff047b82 */ /* 0x000f300000000a00 */
[----:B------:R-:W5:Y:S01]  /*0070*/  LDC.64 R2, c[0x0][0x210] ;  /* 0x00008400ff027b82 */ /* 0x000f620000000a00 */
[----:B-1----:R-:W-:-:S02]  /*0080*/  LOP3.LUT R0, R0, 0x7f, RZ, 0xc0, !PT ;  /* 0x0000007f00007812 */ /* 0x002fc400078ec0ff */
[----:B---3--:R-:W-:Y:S02]  /*0090*/  SHF.R.S32.HI R8, RZ, 0x18, R11 ;  /* 0x00000018ff087819 */ /* 0x008fe4000001140b */
[----:B------:R-:W-:Y:S02]  /*00a0*/  LEA R11, R11, R0, 0x7 ;  /* 0x000000000b0b7211 */ /* 0x000fe400078e38ff */
[----:B------:R-:W-:Y:S02]  /*00b0*/  SGXT R0, R8, 0x1 ;  /* 0x000000010800781a */ /* 0x000fe40000000200 */
[----:B------:R-:W-:Y:S01]  /*00c0*/  ISETP.GE.AND P3, PT, R11, 0x100, PT ;  /* 0x000001000b00780c */ /* 0x000fe20003f66270 */
[----:B------:R-:W1:Y:S01]  /*00d0*/  LDC.64 R8, c[0x0][0x228] ;  /* 0x00008a00ff087b82 */ /* 0x000e620000000a00 */
[----:B------:R-:W-:-:S04]  /*00e0*/  LEA.HI R0, R0, R11, RZ, 0x2 ;  /* 0x0000000b00007211 */ /* 0x000fc800078f10ff */
[----:B------:R-:W-:Y:S01]  /*00f0*/  SHF.R.S32.HI R13, RZ, 0x2, R0 ;  /* 0x00000002ff0d7819 */ /* 0x000fe20000011400 */
[----:B------:R-:W-:Y:S01]  /*0100*/  HFMA2.MMA R0, -RZ, RZ, 0, 0 ;  /* 0x00000000ff007435 */ /* 0x000fe200000001ff */
[----:B----4-:R-:W-:-:S04]  /*0110*/  IMAD.WIDE R4, R11, 0x4, R4 ;  /* 0x000000040b047825 */ /* 0x010fc800078e0204 */
[----:B--2---:R-:W-:-:S04]  /*0120*/  IMAD.WIDE R6, R13, 0x4, R6 ;  /* 0x000000040d067825 */ /* 0x004fc800078e0206 */
[----:B-----5:R-:W-:Y:S01]  /*0130*/  IMAD.WIDE R2, R11, 0x4, R2 ;  /* 0x000000040b027825 */ /* 0x020fe200078e0202 */
[----:B------:R-:W-:Y:S01]  /*0140*/  MOV R11, RZ ;  /* 0x000000ff000b7202 */ /* 0x000fe20000000f00 */
[----:B------:R-:W2:Y:S04]  /*0150*/  @!P3 LDG.E.EL R10, desc[UR4][R6.64] ;  /* 0x00000004060ab981 */ /* 0x000ea8000c2e1900 */
[----:B------:R-:W3:Y:S04]  /*0160*/  @!P3 LDG.E R0, desc[UR4][R2.64] ;  /* 0x000000040200b981 */ /* 0x000ee8000c1e1900 */
[----:B------:R-:W3:Y:S01]  /*0170*/  @!P3 LDG.E R11, desc[UR4][R4.64] ;  /* 0x00000004040bb981 */ /* 0x000ee2000c1e1900 */
[----:B------:R-:W-:Y:S01]  /*0180*/  MOV R12, RZ ;  /* 0x000000ff000c7202 */ /* 0x000fe20000000f00 */
[----:B-1----:R-:W-:-:S05]  /*0190*/  IMAD.WIDE R8, R13, 0x4, R8 ;  /* 0x000000040d087825 */ /* 0x002fca00078e0208 */
[----:B------:R-:W4:Y:S01]  /*01a0*/  @!P3 LDG.E.EL R12, desc[UR4][R8.64] ;  /* 0x00000004080cb981 */ /* 0x000f22000c2e1900 */
[----:B--2---:R-:W-:-:S05]  /*01b0*/  LOP3.LUT R10, R10, 0x80000000, RZ, 0x3c, !PT ;  /* 0x800000000a0a7812 */ /* 0x004fca00078e3cff */
[----:B---3--:R-:W-:-:S04]  /*01c0*/  FFMA R0, R11, R0, R10 ;  /* 0x000000000b007223 */ /* 0x008fc8000000000a */
[----:B------:R-:W-:-:S05]  /*01d0*/  FMUL R0, R0, 1.4426950216293334961 ;  /* 0x3fb8aa3b00007820 */ /* 0x000fca0000400000 */
[----:B------:R-:W-:Y:S02]  /*01e0*/  FSETP.GEU.AND P1, PT, R0, -126, PT ;  /* 0xc2fc00000000780b */ /* 0x000fe40003f2e000 */
[C---:B----4-:R-:W-:Y:S02]  /*01f0*/  FSETP.GT.AND P0, PT, |R12|.reuse, 8.50705917302346158658e+37, PT ;  /* 0x7e8000000c00780b */ /* 0x050fe40003f04200 */
[----:B------:R-:W-:-:S09]  /*0200*/  FSETP.GEU.AND P2, PT, |R12|, 1.175494350822287508e-38, PT ;  /* 0x008000000c00780b */ /* 0x000fd20003f4e200 */
[----:B------:R-:W-:-:S04]  /*0210*/  @!P1 FMUL R0, R0, 0.5 ;  /* 0x3f00000000009820 */ /* 0x000fc80000400000 */
[----:B------:R-:W1:Y:S01]  /*0220*/  MUFU.EX2 R4, R0 ;  /* 0x0000000000047308 */ /* 0x000e620000000800 */
[----:B------:R-:W-:-:S04]  /*0230*/  @P0 FMUL R12, R12, 0.25 ;  /* 0x3e8000000c0c0820 */ /* 0x000fc80000400000 */
[----:B------:R-:W-:-:S04]  /*0240*/  @!P2 FMUL R12, R12, 16777216 ;  /* 0x4b8000000c0ca820 */ /* 0x000fc80000400000 */
[----:B------:R-:W2:Y:S01]  /*0250*/  MUFU.RCP R5, R12 ;  /* 0x0000000c00057308 */ /* 0x000ea20000001000 */
[----:B-1----:R-:W-:-:S04]  /*0260*/  @!P1 FMUL R4, R4, R4 ;  /* 0x0000000404049220 */ /* 0x002fc80000400000 */
[----:B------:R-:W-:-:S04]  /*0270*/  @P0 FMUL R4, R4, 0.25 ;  /* 0x3e80000004040820 */ /* 0x000fc80000400000 */
[----:B------:R-:W-:-:S04]  /*0280*/  @!P2 FMUL R4, R4, 16777216 ;  /* 0x4b8000000404a820 */ /* 0x000fc80000400000 */
[----:B--2---:R-:W-:Y:S01]  /*0290*/  FMUL R5, R5, R4 ;  /* 0x0000000405057220 */ /* 0x004fe20000400000 */
[----:B------:R-:W-:Y:S06]  /*02a0*/  @P3 EXIT ;  /* 0x000000000000394d */ /* 0x000fec0003800000 */
[----:B------:R-:W-:Y:S01]  /*02b0*/  STG.E desc[UR4][R2.64], R5 ;  /* 0x0000000502007986 */ /* 0x000fe2000c101904 */
[----:B------:R-:W-:Y:S05]  /*02c0*/  EXIT ;  /* 0x000000000000794d */ /* 0x000fea0003800000 */
.L_x_0:
[----:B------:R-:W-:-:S00]  /*02d0*/  BRA `(.L_x_0) ;  /* 0xfffffffc00fc7947 */ /* 0x000fc0000383ffff */
[----:B------:R-:W-:-:S00]  /*02e0*/  NOP ;  /* 0x0000000000007918 */ /* 0x000fc00000000000 */
        /* <DEDUP_REMOVED lines=9> */
.L_x_1:


//--------------------- .nv.constant0.triton_poi_fused__softmax_mul_1 --------------------------
	.section	.nv.constant0.triton_poi_fused__softmax_mul_1,"a",@progbits
	.sectionflags	@""
	.align	4
.nv.constant0.triton_poi_fused__softmax_mul_1:
	.zero		564
